//
// Generated by NVIDIA NVVM Compiler
//
// Compiler Build ID: CL-36424714
// Cuda compilation tools, release 13.0, V13.0.88
// Based on NVVM 20.0.0
//

.version 9.0
.target sm_100
.address_size 64

	// .globl	_Z8find_minPiS_
.extern .func  (.param .b32 func_retval0) vprintf
(
	.param .b64 vprintf_param_0,
	.param .b64 vprintf_param_1
)
;
.global .align 1 .b8 $str[17] = {99, 114, 97, 115, 104, 32, 104, 101, 114, 101, 32, 50, 46, 53, 32, 10};

.visible .entry _Z8find_minPiS_(
	.param .u64 .ptr .align 1 _Z8find_minPiS__param_0,
	.param .u64 .ptr .align 1 _Z8find_minPiS__param_1
)
{
	.reg .pred 	%p<2>;
	.reg .b32 	%r<22>;
	.reg .b64 	%rd<17>;

	ld.param.u64 	%rd5, [_Z8find_minPiS__param_0];
	ld.param.u64 	%rd4, [_Z8find_minPiS__param_1];
	cvta.to.global.u64 	%rd6, %rd5;
	mov.u32 	%r1, %tid.x;
	mul.lo.s32 	%r11, %r1, 1000000;
	mul.wide.u32 	%rd7, %r11, 4;
	add.s64 	%rd8, %rd6, %rd7;
	ld.global.u32 	%r20, [%rd8];
	mul.wide.u32 	%rd9, %r1, 4000000;
	add.s64 	%rd10, %rd9, %rd6;
	add.s64 	%rd16, %rd10, 16;
	mov.b32 	%r19, 0;
	mov.u32 	%r21, %r20;
$L__BB0_1:
	min.s32 	%r12, %r21, %r20;
	ld.global.u32 	%r13, [%rd16+-12];
	min.s32 	%r14, %r12, %r13;
	ld.global.u32 	%r15, [%rd16+-8];
	min.s32 	%r6, %r14, %r15;
	setp.eq.s32 	%p1, %r19, 999996;
	@%p1 bra 	$L__BB0_3;
	ld.global.u32 	%r16, [%rd16+-4];
	min.s32 	%r21, %r6, %r16;
	ld.global.u32 	%r20, [%rd16];
	add.s32 	%r19, %r19, 4;
	add.s64 	%rd16, %rd16, 16;
	bra.uni 	$L__BB0_1;
$L__BB0_3:
	cvta.to.global.u64 	%rd11, %rd4;
	mul.wide.u32 	%rd12, %r1, 4;
	add.s64 	%rd13, %rd11, %rd12;
	st.global.u32 	[%rd13], %r6;
	mov.u64 	%rd14, $str;
	cvta.global.u64 	%rd15, %rd14;
	{ // callseq 0, 0
	.param .b64 param0;
	st.param.b64 	[param0], %rd15;
	.param .b64 param1;
	st.param.b64 	[param1], 0;
	.param .b32 retval0;
	call.uni (retval0), 
	vprintf, 
	(
	param0, 
	param1
	);
	ld.param.b32 	%r17, [retval0];
	} // callseq 0
	ret;

}


// ===== COMPILED SASS (sm_100) =====

	.target	sm_100

	.elftype	@"ET_EXEC"


//--------------------- .note.nv.tkinfo           --------------------------
	.section	.note.nv.tkinfo,"",@"SHT_NOTE"
	.sectionflags	@"SHF_NOTE_NV_TKINFO"
	.tkinfo
        /*0018*/ 	.word	0x00000002
        /*0030*/ 	.string	""
        /*0030*/ 	.string	"ptxas"
        /*0030*/ 	.string	"Cuda compilation tools, release 13.0, V13.0.88"
        /*0030*/ 	.string	"Build cuda_13.0.r13.0/compiler.36424714_0"
        /*0030*/ 	.string	"-arch sm_100 -m 64 "



//--------------------- .note.nv.cuinfo           --------------------------
	.section	.note.nv.cuinfo,"",@"SHT_NOTE"
	.sectionflags	@"SHF_NOTE_NV_CUINFO"
        /*0018*/ 	.short	0x0002
        /*001a*/ 	.short	0x0064
        /*001c*/ 	.short	0x0082
	.zero		2


//--------------------- .nv.info                  --------------------------
	.section	.nv.info,"",@"SHT_CUDA_INFO"
	.align	4


	//----- nvinfo : EIATTR_REGCOUNT
	.align		4
        /*0000*/ 	.byte	0x04, 0x2f
        /*0002*/ 	.short	(.L_2 - .L_1)
	.align		4
.L_1:
        /*0004*/ 	.word	index@(_Z8find_minPiS_)
        /*0008*/ 	.word	0x0000001d


	//----- nvinfo : EIATTR_FRAME_SIZE
	.align		4
.L_2:
        /*000c*/ 	.byte	0x04, 0x11
        /*000e*/ 	.short	(.L_4 - .L_3)
	.align		4
.L_3:
        /*0010*/ 	.word	index@(_Z8find_minPiS_)
        /*0014*/ 	.word	0x00000000


	//----- nvinfo : EIATTR_MIN_STACK_SIZE
	.align		4
.L_4:
        /*0018*/ 	.byte	0x04, 0x12
        /*001a*/ 	.short	(.L_6 - .L_5)
	.align		4
.L_5:
        /*001c*/ 	.word	index@(_Z8find_minPiS_)
        /*0020*/ 	.word	0x00000000
.L_6:


//--------------------- .nv.compat                --------------------------
	.section	.nv.compat,"",@"SHT_CUDA_COMPAT_INFO"
	.align	4
        /*0000*/ 	.byte	0x02, 0x09, 0x00, 0x00, 0x02, 0x02, 0x01, 0x00, 0x02, 0x05, 0x05, 0x00, 0x03, 0x07, 0x01, 0x01
        /*0010*/ 	.byte	0x02, 0x03, 0x00, 0x00, 0x02, 0x06, 0x01, 0x00, 0x04, 0x0b, 0x08, 0x00, 0x09, 0x00, 0x00, 0x00
        /*0020*/ 	.byte	0x00, 0x00, 0x00, 0x00


//--------------------- .nv.info._Z8find_minPiS_  --------------------------
	.section	.nv.info._Z8find_minPiS_,"",@"SHT_CUDA_INFO"
	.sectionflags	@""
	.align	4


	//----- nvinfo : EIATTR_CUDA_API_VERSION
	.align		4
        /*0000*/ 	.byte	0x04, 0x37
        /*0002*/ 	.short	(.L_8 - .L_7)
.L_7:
        /*0004*/ 	.word	0x00000082


	//----- nvinfo : EIATTR_KPARAM_INFO
	.align		4
.L_8:
        /*0008*/ 	.byte	0x04, 0x17
        /*000a*/ 	.short	(.L_10 - .L_9)
.L_9:
        /*000c*/ 	.word	0x00000000
        /*0010*/ 	.short	0x0001
        /*0012*/ 	.short	0x0008
        /*0014*/ 	.byte	0x00, 0xf5, 0x21, 0x00


	//----- nvinfo : EIATTR_KPARAM_INFO
	.align		4
.L_10:
        /*0018*/ 	.byte	0x04, 0x17
        /*001a*/ 	.short	(.L_12 - .L_11)
.L_11:
        /*001c*/ 	.word	0x00000000
        /*0020*/ 	.short	0x0000
        /*0022*/ 	.short	0x0000
        /*0024*/ 	.byte	0x00, 0xf5, 0x21, 0x00


	//----- nvinfo : EIATTR_SPARSE_MMA_MASK
	.align		4
.L_12:
        /*0028*/ 	.byte	0x03, 0x50
        /*002a*/ 	.short	0x0000


	//----- nvinfo : EIATTR_MAXREG_COUNT
	.align		4
        /*002c*/ 	.byte	0x03, 0x1b
        /*002e*/ 	.short	0x00ff


	//----- nvinfo : EIATTR_EXTERNS
	.align		4
        /*0030*/ 	.byte	0x04, 0x0f
        /*0032*/ 	.short	(.L_14 - .L_13)


	//   ....[0]....
	.align		4
.L_13:
        /*0034*/ 	.word	index@(vprintf)


	//----- nvinfo : EIATTR_MERCURY_ISA_VERSION
	.align		4
.L_14:
        /*0038*/ 	.byte	0x03, 0x5f
        /*003a*/ 	.short	0x0101


	//----- nvinfo : EIATTR_VRC_CTA_INIT_COUNT
	.align		4
        /*003c*/ 	.byte	0x02, 0x4a
	.zero		1
	.zero		1


	//----- nvinfo : EIATTR_SYSCALL_OFFSETS
	.align		4
        /*0040*/ 	.byte	0x04, 0x46
        /*0042*/ 	.short	(.L_16 - .L_15)


	//   ....[0]....
.L_15:
        /*0044*/ 	.word	0x00000ad0


	//----- nvinfo : EIATTR_EXIT_INSTR_OFFSETS
	.align		4
.L_16:
        /*0048*/ 	.byte	0x04, 0x1c
        /*004a*/ 	.short	(.L_18 - .L_17)


	//   ....[0]....
.L_17:
        /*004c*/ 	.word	0x00000ae0


	//----- nvinfo : EIATTR_CBANK_PARAM_SIZE
	.align		4
.L_18:
        /*0050*/ 	.byte	0x03, 0x19
        /*0052*/ 	.short	0x0010


	//----- nvinfo : EIATTR_PARAM_CBANK
	.align		4
        /*0054*/ 	.byte	0x04, 0x0a
        /*0056*/ 	.short	(.L_20 - .L_19)
	.align		4
.L_19:
        /*0058*/ 	.word	index@(.nv.constant0._Z8find_minPiS_)
        /*005c*/ 	.short	0x0380
        /*005e*/ 	.short	0x0010


	//----- nvinfo : EIATTR_SW_WAR
	.align		4
.L_20:
        /*0060*/ 	.byte	0x04, 0x36
        /*0062*/ 	.short	(.L_22 - .L_21)
.L_21:
        /*0064*/ 	.word	0x00000008
.L_22:


//--------------------- .nv.callgraph             --------------------------
	.section	.nv.callgraph,"",@"SHT_CUDA_CALLGRAPH"
	.align	4
	.sectionentsize	8
	.align		4
        /*0000*/ 	.word	0x00000000
	.align		4
        /*0004*/ 	.word	0xffffffff
	.align		4
        /*0008*/ 	.word	index@(_Z8find_minPiS_)
	.align		4
        /*000c*/ 	.word	index@(vprintf)
	.align		4
        /*0010*/ 	.word	0x00000000
	.align		4
        /*0014*/ 	.word	0xfffffffe
	.align		4
        /*0018*/ 	.word	0x00000000
	.align		4
        /*001c*/ 	.word	0xfffffffd
	.align		4
        /*0020*/ 	.word	0x00000000
	.align		4
        /*0024*/ 	.word	0xfffffffc


//--------------------- .nv.constant4             --------------------------
	.section	.nv.constant4,"a",@progbits
	.align	8
	.align		8
.nv.constant4:
        /*0000*/ 	.dword	vprintf
	.align		8
        /*0008*/ 	.dword	$str


//--------------------- .text._Z8find_minPiS_     --------------------------
	.section	.text._Z8find_minPiS_,"ax",@progbits
	.align	128
        .global         _Z8find_minPiS_
        .type           _Z8find_minPiS_,@function
        .size           _Z8find_minPiS_,(.L_x_3 - _Z8find_minPiS_)
        .other          _Z8find_minPiS_,@"STO_CUDA_ENTRY STV_DEFAULT"
_Z8find_minPiS_:
.text._Z8find_minPiS_:
[----:B------:R-:W0:Y:S01]  /*0000*/  LDC R1, c[0x0][0x37c] ;  /* 0x0000df00ff017b82 */ /* 0x000e220000000800 */
[----:B------:R-:W1:Y:S07]  /*0010*/  S2R R4, SR_TID.X ;  /* 0x0000000000047919 */ /* 0x000e6e0000002100 */
[----:B------:R-:W2:Y:S01]  /*0020*/  LDC.64 R6, c[0x0][0x380] ;  /* 0x0000e000ff067b82 */ /* 0x000ea20000000a00 */
[----:B------:R-:W3:Y:S01]  /*0030*/  LDCU.64 UR6, c[0x0][0x358] ;  /* 0x00006b00ff0677ac */ /* 0x000ee20008000a00 */
[----:B-1----:R-:W-:-:S02]  /*0040*/  IMAD R5, R4, 0xf4240, RZ ;  /* 0x000f424004057824 */ /* 0x002fc400078e02ff */
[----:B--2---:R-:W-:-:S04]  /*0050*/  IMAD.WIDE.U32 R2, R4, 0x3d0900, R6 ;  /* 0x003d090004027825 */ /* 0x004fc800078e0006 */
[----:B------:R-:W-:Y:S01]  /*0060*/  IMAD.WIDE.U32 R6, R5, 0x4, R6 ;  /* 0x0000000405067825 */ /* 0x000fe200078e0006 */
[----:B---3--:R-:W2:Y:S04]  /*0070*/  LDG.E R12, desc[UR6][R2.64+0x4] ;  /* 0x00000406020c7981 */ /* 0x008ea8000c1e1900 */
[----:B------:R-:W2:Y:S04]  /*0080*/  LDG.E R13, desc[UR6][R2.64+0x8] ;  /* 0x00000806020d7981 */ /* 0x000ea8000c1e1900 */
[----:B------:R-:W2:Y:S04]  /*0090*/  LDG.E R11, desc[UR6][R6.64] ;  /* 0x00000006060b7981 */ /* 0x000ea8000c1e1900 */
[----:B------:R-:W3:Y:S04]  /*00a0*/  LDG.E R24, desc[UR6][R2.64+0xc] ;  /* 0x00000c0602187981 */ /* 0x000ee8000c1e1900 */
[----:B------:R-:W3:Y:S04]  /*00b0*/  LDG.E R25, desc[UR6][R2.64+0x10] ;  /* 0x0000100602197981 */ /* 0x000ee8000c1e1900 */
[----:B------:R-:W4:Y:S04]  /*00c0*/  LDG.E R17, desc[UR6][R2.64+0x14] ;  /* 0x0000140602117981 */ /* 0x000f28000c1e1900 */
[----:B------:R-:W4:Y:S04]  /*00d0*/  LDG.E R16, desc[UR6][R2.64+0x18] ;  /* 0x0000180602107981 */ /* 0x000f28000c1e1900 */
[----:B------:R-:W5:Y:S04]  /*00e0*/  LDG.E R18, desc[UR6][R2.64+0x1c] ;  /* 0x00001c0602127981 */ /* 0x000f68000c1e1900 */
        /* <DEDUP_REMOVED lines=13> */
[----:B------:R-:W5:Y:S01]  /*01c0*/  LDG.E R14, desc[UR6][R2.64+0x54] ;  /* 0x00005406020e7981 */ /* 0x000f62000c1e1900 */
[----:B--2---:R-:W-:-:S03]  /*01d0*/  VIMNMX3 R11, R11, R12, R13, PT ;  /* 0x0000000c0b0b720f */ /* 0x004fc6000380010d */
[----:B------:R-:W2:Y:S04]  /*01e0*/  LDG.E R13, desc[UR6][R2.64+0x58] ;  /* 0x00005806020d7981 */ /* 0x000ea8000c1e1900 */
[----:B------:R-:W2:Y:S01]  /*01f0*/  LDG.E R12, desc[UR6][R2.64+0x5c] ;  /* 0x00005c06020c7981 */ /* 0x000ea2000c1e1900 */
[----:B---3--:R-:W-:-:S03]  /*0200*/  VIMNMX3 R24, R11, R24, R25, PT ;  /* 0x000000180b18720f */ /* 0x008fc60003800119 */
[----:B------:R-:W3:Y:S04]  /*0210*/  LDG.E R11, desc[UR6][R2.64+0x60] ;  /* 0x00006006020b7981 */ /* 0x000ee8000c1e1900 */
[----:B------:R-:W3:Y:S01]  /*0220*/  LDG.E R25, desc[UR6][R2.64+0x8c] ;  /* 0x00008c0602197981 */ /* 0x000ee2000c1e1900 */
[----:B----4-:R-:W-:-:S03]  /*0230*/  VIMNMX3 R24, R24, R17, R16, PT ;  /* 0x000000111818720f */ /* 0x010fc60003800110 */
[----:B------:R-:W4:Y:S04]  /*0240*/  LDG.E R17, desc[UR6][R2.64+0x64] ;  /* 0x0000640602117981 */ /* 0x000f28000c1e1900 */
[----:B------:R-:W4:Y:S01]  /*0250*/  LDG.E R16, desc[UR6][R2.64+0x68] ;  /* 0x0000680602107981 */ /* 0x000f22000c1e1900 */
[----:B-----5:R-:W-:-:S03]  /*0260*/  VIMNMX3 R24, R24, R18, R19, PT ;  /* 0x000000121818720f */ /* 0x020fc60003800113 */
[----:B------:R-:W5:Y:S04]  /*0270*/  LDG.E R19, desc[UR6][R2.64+0x6c] ;  /* 0x00006c0602137981 */ /* 0x000f68000c1e1900 */
[----:B------:R-:W5:Y:S01]  /*0280*/  LDG.E R18, desc[UR6][R2.64+0x70] ;  /* 0x0000700602127981 */ /* 0x000f62000c1e1900 */
[----:B------:R-:W-:-:S03]  /*0290*/  VIMNMX3 R24, R24, R20, R21, PT ;  /* 0x000000141818720f */ /* 0x000fc60003800115 */
        /* <DEDUP_REMOVED lines=10> */
[----:B------:R-:W5:Y:S04]  /*0340*/  LDG.E R24, desc[UR6][R2.64+0x94] ;  /* 0x0000940602187981 */ /* 0x000f68000c1e1900 */
[----:B------:R1:W5:Y:S01]  /*0350*/  LDG.E R9, desc[UR6][R2.64+0x98] ;  /* 0x0000980602097981 */ /* 0x000362000c1e1900 */
[----:B------:R-:W-:-:S04]  /*0360*/  VIMNMX3 R5, R26, R6, R5, PT ;  /* 0x000000061a05720f */ /* 0x000fc80003800105 */
[----:B------:R-:W-:Y:S02]  /*0370*/  VIMNMX3 R0, R5, R7, R0, PT ;  /* 0x000000070500720f */ /* 0x000fe40003800100 */
[----:B-1----:R-:W-:Y:S01]  /*0380*/  IADD3 R2, P0, PT, R2, 0xa0, RZ ;  /* 0x000000a002027810 */ /* 0x002fe20007f1e0ff */
[----:B------:R-:W-:-:S04]  /*0390*/  UMOV UR4, 0x24 ;  /* 0x0000002400047882 */ /* 0x000fc80000000000 */
[----:B------:R-:W-:Y:S01]  /*03a0*/  IMAD.X R3, RZ, RZ, R3, P0 ;  /* 0x000000ffff037224 */ /* 0x000fe200000e0603 */
[----:B--2---:R-:W-:-:S04]  /*03b0*/  VIMNMX3 R0, R0, R14, R13, PT ;  /* 0x0000000e0000720f */ /* 0x004fc8000380010d */
[----:B---3--:R-:W-:-:S04]  /*03c0*/  VIMNMX3 R0, R0, R12, R11, PT ;  /* 0x0000000c0000720f */ /* 0x008fc8000380010b */
[----:B----4-:R-:W-:-:S04]  /*03d0*/  VIMNMX3 R0, R0, R17, R16, PT ;  /* 0x000000110000720f */ /* 0x010fc80003800110 */
[----:B-----5:R-:W-:-:S04]  /*03e0*/  VIMNMX3 R0, R0, R19, R18, PT ;  /* 0x000000130000720f */ /* 0x020fc80003800112 */
[----:B------:R-:W-:-:S04]  /*03f0*/  VIMNMX3 R0, R0, R21, R20, PT ;  /* 0x000000150000720f */ /* 0x000fc80003800114 */
[----:B------:R-:W-:-:S04]  /*0400*/  VIMNMX3 R0, R0, R22, R23, PT ;  /* 0x000000160000720f */ /* 0x000fc80003800117 */
[----:B------:R-:W-:-:S04]  /*0410*/  VIMNMX3 R0, R0, R15, R10, PT ;  /* 0x0000000f0000720f */ /* 0x000fc8000380010a */
[----:B------:R-:W-:-:S04]  /*0420*/  VIMNMX3 R0, R0, R25, R8, PT ;  /* 0x000000190000720f */ /* 0x000fc80003800108 */
[----:B0-----:R-:W-:-:S07]  /*0430*/  VIMNMX3 R0, R0, R24, R9, PT ;  /* 0x000000180000720f */ /* 0x001fce0003800109 */
.L_x_0:
        /* <DEDUP_REMOVED lines=26> */
[----:B------:R-:W2:Y:S01]  /*05e0*/  LDG.E R17, desc[UR6][R2.64+0x58] ;  /* 0x0000580602117981 */ /* 0x000ea2000c1e1900 */
[----:B----4-:R-:W-:-:S03]  /*05f0*/  VIMNMX3 R13, R15, R14, R13, PT ;  /* 0x0000000e0f0d720f */ /* 0x010fc6000380010d */
[----:B------:R-:W3:Y:S04]  /*0600*/  LDG.E R15, desc[UR6][R2.64+0x5c] ;  /* 0x00005c06020f7981 */ /* 0x000ee8000c1e1900 */
[----:B------:R-:W3:Y:S01]  /*0610*/  LDG.E R14, desc[UR6][R2.64+0x60] ;  /* 0x00006006020e7981 */ /* 0x000ee2000c1e1900 */
[----:B-----5:R-:W-:-:S03]  /*0620*/  VIMNMX3 R11, R13, R11, R12, PT ;  /* 0x0000000b0d0b720f */ /* 0x020fc6000380010c */
[----:B------:R-:W4:Y:S04]  /*0630*/  LDG.E R13, desc[UR6][R2.64+0x64] ;  /* 0x00006406020d7981 */ /* 0x000f28000c1e1900 */
[----:B------:R-:W4:Y:S01]  /*0640*/  LDG.E R12, desc[UR6][R2.64+0x68] ;  /* 0x00006806020c7981 */ /* 0x000f22000c1e1900 */
        /* <DEDUP_REMOVED lines=9> */
[----:B------:R-:W5:Y:S01]  /*06e0*/  LDG.E R5, desc[UR6][R2.64+0x84] ;  /* 0x0000840602057981 */ /* 0x000f62000c1e1900 */
[----:B------:R-:W-:-:S03]  /*06f0*/  VIMNMX3 R26, R26, R18, R19, PT ;  /* 0x000000121a1a720f */ /* 0x000fc60003800113 */
[----:B------:R-:W5:Y:S04]  /*0700*/  LDG.E R19, desc[UR6][R2.64+0x8c] ;  /* 0x00008c0602137981 */ /* 0x000f68000c1e1900 */
[----:B------:R-:W5:Y:S01]  /*0710*/  LDG.E R18, desc[UR6][R2.64+0x90] ;  /* 0x0000900602127981 */ /* 0x000f62000c1e1900 */
[----:B------:R-:W-:-:S03]  /*0720*/  VIMNMX3 R22, R26, R22, R23, PT ;  /* 0x000000161a16720f */ /* 0x000fc60003800117 */
[----:B------:R-:W5:Y:S01]  /*0730*/  LDG.E R23, desc[UR6][R2.64+0x94] ;  /* 0x0000940602177981 */ /* 0x000f62000c1e1900 */
[----:B------:R-:W-:-:S03]  /*0740*/  VIMNMX3 R24, R22, R24, R25, PT ;  /* 0x000000181618720f */ /* 0x000fc60003800119 */
[----:B------:R-:W5:Y:S04]  /*0750*/  LDG.E R22, desc[UR6][R2.64+0x98] ;  /* 0x0000980602167981 */ /* 0x000f68000c1e1900 */
[----:B------:R-:W5:Y:S01]  /*0760*/  LDG.E R25, desc[UR6][R2.64+0xd4] ;  /* 0x0000d40602197981 */ /* 0x000f62000c1e1900 */
[----:B------:R-:W-:-:S03]  /*0770*/  VIMNMX3 R24, R24, R20, R21, PT ;  /* 0x000000141818720f */ /* 0x000fc60003800115 */
        /* <DEDUP_REMOVED lines=28> */
[----:B------:R-:W-:Y:S01]  /*0940*/  VIMNMX3 R20, R22, R21, R20, PT ;  /* 0x000000151614720f */ /* 0x000fe20003800114 */
[----:B------:R-:W-:-:S04]  /*0950*/  UIADD3 UR4, UPT, UPT, UR4, 0x3c, URZ ;  /* 0x0000003c04047890 */ /* 0x000fc8000fffe0ff */
[----:B------:R-:W-:Y:S01]  /*0960*/  UISETP.NE.AND UP0, UPT, UR4, 0xf423c, UPT ;  /* 0x000f423c0400788c */ /* 0x000fe2000bf05270 */
[----:B0-----:R-:W-:-:S05]  /*0970*/  IADD3 R2, P0, PT, R2, 0xf0, RZ ;  /* 0x000000f002027810 */ /* 0x001fca0007f1e0ff */
        /* <DEDUP_REMOVED lines=9> */
[----:B------:R-:W-:Y:S01]  /*0a10*/  VIMNMX3 R0, R0, R19, R18, PT ;  /* 0x000000130000720f */ /* 0x000fe20003800112 */
[----:B------:R-:W-:Y:S06]  /*0a20*/  BRA.U UP0, `(.L_x_0) ;  /* 0xfffffff900847547 */ /* 0x000fec000b83ffff */
[----:B------:R-:W0:Y:S01]  /*0a30*/  LDC.64 R2, c[0x0][0x388] ;  /* 0x0000e200ff027b82 */ /* 0x000e220000000a00 */
[----:B------:R-:W-:Y:S01]  /*0a40*/  MOV R8, 0x0 ;  /* 0x0000000000087802 */ /* 0x000fe20000000f00 */
[----:B------:R-:W1:Y:S01]  /*0a50*/  LDCU.64 UR4, c[0x4][0x8] ;  /* 0x01000100ff0477ac */ /* 0x000e620008000a00 */
[----:B------:R-:W-:-:S05]  /*0a60*/  CS2R R6, SRZ ;  /* 0x0000000000067805 */ /* 0x000fca000001ff00 */
[----:B------:R-:W2:Y:S01]  /*0a70*/  LDC.64 R8, c[0x4][R8] ;  /* 0x0100000008087b82 */ /* 0x000ea20000000a00 */
[----:B-1----:R-:W-:Y:S02]  /*0a80*/  IMAD.U32 R5, RZ, RZ, UR5 ;  /* 0x00000005ff057e24 */ /* 0x002fe4000f8e00ff */
[----:B0-----:R-:W-:-:S04]  /*0a90*/  IMAD.WIDE.U32 R2, R4, 0x4, R2 ;  /* 0x0000000404027825 */ /* 0x001fc800078e0002 */
[----:B------:R-:W-:Y:S01]  /*0aa0*/  IMAD.U32 R4, RZ, RZ, UR4 ;  /* 0x00000004ff047e24 */ /* 0x000fe2000f8e00ff */
[----:B------:R0:W-:Y:S06]  /*0ab0*/  STG.E desc[UR6][R2.64], R0 ;  /* 0x0000000002007986 */ /* 0x0001ec000c101906 */
[----:B------:R-:W-:-:S07]  /*0ac0*/  LEPC R20, `(.L_x_1) ;  /* 0x000000001014794e */ /* 0x000fce0000000000 */
[----:B0-2---:R-:W-:Y:S05]  /*0ad0*/  CALL.ABS.NOINC R8 ;  /* 0x0000000008007343 */ /* 0x005fea0003c00000 */
.L_x_1:
[----:B------:R-:W-:Y:S05]  /*0ae0*/  EXIT ;  /* 0x000000000000794d */ /* 0x000fea0003800000 */
.L_x_2:
[----:B------:R-:W-:-:S00]  /*0af0*/  BRA `(.L_x_2) ;  /* 0xfffffffc00fc7947 */ /* 0x000fc0000383ffff */
[----:B------:R-:W-:-:S00]  /*0b00*/  NOP ;  /* 0x0000000000007918 */ /* 0x000fc00000000000 */
[----:B------:R-:W-:-:S00]  /*0b10*/  NOP ;  /* 0x0000000000007918 */ /* 0x000fc00000000000 */
[----:B------:R-:W-:-:S00]  /*0b20*/  NOP ;  /* 0x0000000000007918 */ /* 0x000fc00000000000 */
[----:B------:R-:W-:-:S00]  /*0b30*/  NOP ;  /* 0x0000000000007918 */ /* 0x000fc00000000000 */
[----:B------:R-:W-:-:S00]  /*0b40*/  NOP ;  /* 0x0000000000007918 */ /* 0x000fc00000000000 */
[----:B------:R-:W-:-:S00]  /*0b50*/  NOP ;  /* 0x0000000000007918 */ /* 0x000fc00000000000 */
[----:B------:R-:W-:-:S00]  /*0b60*/  NOP ;  /* 0x0000000000007918 */ /* 0x000fc00000000000 */
[----:B------:R-:W-:-:S00]  /*0b70*/  NOP ;  /* 0x0000000000007918 */ /* 0x000fc00000000000 */
.L_x_3:


//--------------------- .nv.global.init           --------------------------
	.section	.nv.global.init,"aw",@progbits
.nv.global.init:
	.type		$str,@object
	.size		$str,(.L_0 - $str)
$str:
        /*0000*/ 	.byte	0x63, 0x72, 0x61, 0x73, 0x68, 0x20, 0x68, 0x65, 0x72, 0x65, 0x20, 0x32, 0x2e, 0x35, 0x20, 0x0a
        /*0010*/ 	.byte	0x00
.L_0:


//--------------------- .nv.shared.reserved.0     --------------------------
	.section	.nv.shared.reserved.0,"aw",@nobits
	.weak		__nv_reservedSMEM_offset_0_alias
	.size		__nv_reservedSMEM_offset_0_alias, 0, 64
	.other		__nv_reservedSMEM_offset_0_alias,@"STO_CUDA_RESERVED_SHARED STV_DEFAULT"
__nv_reservedSMEM_offset_0_alias:
	.zero		0
	.zero		64


//--------------------- .nv.constant0._Z8find_minPiS_ --------------------------
	.section	.nv.constant0._Z8find_minPiS_,"a",@progbits
	.sectionflags	@""
	.align	4
.nv.constant0._Z8find_minPiS_:
	.zero		912


//--------------------- SYMBOLS --------------------------

	.type		.nv.reservedSmem.offset0,@object
	.size		.nv.reservedSmem.offset0,0x4
	.type		vprintf,@function
